	.headerflags	@"EF_CUDA_TEXMODE_UNIFIED EF_CUDA_64BIT_ADDRESS EF_CUDA_ACCELERATORS EF_CUDA_SM90 EF_CUDA_VIRTUAL_SM(EF_CUDA_SM90)"
	.elftype	@"ET_EXEC"


//--------------------- .nv.info                  --------------------------
	.section	.nv.info,"",@"SHT_CUDA_INFO"
	.align	4


	//----- nvinfo : EIATTR_REGCOUNT
	.align		4
        /*0000*/ 	.byte	0x04, 0x2f
        /*0002*/ 	.short	(.L_3 - .L_2)
	.align		4
.L_2:
        /*0004*/ 	.word	index@(triton_poi_fused_clone_0)
        /*0008*/ 	.word	0x00000012


	//----- nvinfo : EIATTR_MIN_STACK_SIZE
	.align		4
.L_3:
        /*000c*/ 	.byte	0x04, 0x12
        /*000e*/ 	.short	(.L_5 - .L_4)
	.align		4
.L_4:
        /*0010*/ 	.word	index@(triton_poi_fused_clone_0)
        /*0014*/ 	.word	0x00000000


	//----- nvinfo : EIATTR_FRAME_SIZE
	.align		4
.L_5:
        /*0018*/ 	.byte	0x04, 0x11
        /*001a*/ 	.short	(.L_7 - .L_6)
	.align		4
.L_6:
        /*001c*/ 	.word	index@(triton_poi_fused_clone_0)
        /*0020*/ 	.word	0x00000000


	//----- nvinfo : EIATTR_MIN_STACK_SIZE
	.align		4
.L_7:
        /*0024*/ 	.byte	0x04, 0x12
        /*0026*/ 	.short	(.L_9 - .L_8)
	.align		4
.L_8:
        /*0028*/ 	.word	index@(triton_poi_fused_clone_0)
        /*002c*/ 	.word	0x00000000
.L_9:


//--------------------- .nv.info.triton_poi_fused_clone_0 --------------------------
	.section	.nv.info.triton_poi_fused_clone_0,"",@"SHT_CUDA_INFO"
	.sectionflags	@""
	.align	4


	//----- nvinfo : EIATTR_CUDA_API_VERSION
	.align		4
        /*0000*/ 	.byte	0x04, 0x37
        /*0002*/ 	.short	(.L_11 - .L_10)
.L_10:
        /*0004*/ 	.word	0x0000007c


	//----- nvinfo : EIATTR_KPARAM_INFO
	.align		4
.L_11:
        /*0008*/ 	.byte	0x04, 0x17
        /*000a*/ 	.short	(.L_13 - .L_12)
.L_12:
        /*000c*/ 	.word	0x00000000
        /*0010*/ 	.short	0x0006
        /*0012*/ 	.short	0x0030
        /*0014*/ 	.byte	0x00, 0xf0, 0x11, 0x00


	//----- nvinfo : EIATTR_KPARAM_INFO
	.align		4
.L_13:
        /*0018*/ 	.byte	0x04, 0x17
        /*001a*/ 	.short	(.L_15 - .L_14)
.L_14:
        /*001c*/ 	.word	0x00000000
        /*0020*/ 	.short	0x0005
        /*0022*/ 	.short	0x0028
        /*0024*/ 	.byte	0x00, 0xf4, 0x21, 0x00


	//----- nvinfo : EIATTR_KPARAM_INFO
	.align		4
.L_15:
        /*0028*/ 	.byte	0x04, 0x17
        /*002a*/ 	.short	(.L_17 - .L_16)
.L_16:
        /*002c*/ 	.word	0x00000000
        /*0030*/ 	.short	0x0004
        /*0032*/ 	.short	0x0020
        /*0034*/ 	.byte	0x00, 0xf4, 0x21, 0x00


	//----- nvinfo : EIATTR_KPARAM_INFO
	.align		4
.L_17:
        /*0038*/ 	.byte	0x04, 0x17
        /*003a*/ 	.short	(.L_19 - .L_18)
.L_18:
        /*003c*/ 	.word	0x00000000
        /*0040*/ 	.short	0x0003
        /*0042*/ 	.short	0x0018
        /*0044*/ 	.byte	0x00, 0xf4, 0x21, 0x00


	//----- nvinfo : EIATTR_KPARAM_INFO
	.align		4
.L_19:
        /*0048*/ 	.byte	0x04, 0x17
        /*004a*/ 	.short	(.L_21 - .L_20)
.L_20:
        /*004c*/ 	.word	0x00000000
        /*0050*/ 	.short	0x0002
        /*0052*/ 	.short	0x0010
        /*0054*/ 	.byte	0x00, 0xf4, 0x21, 0x00


	//----- nvinfo : EIATTR_KPARAM_INFO
	.align		4
.L_21:
        /*0058*/ 	.byte	0x04, 0x17
        /*005a*/ 	.short	(.L_23 - .L_22)
.L_22:
        /*005c*/ 	.word	0x00000000
        /*0060*/ 	.short	0x0001
        /*0062*/ 	.short	0x0008
        /*0064*/ 	.byte	0x00, 0xf4, 0x21, 0x00


	//----- nvinfo : EIATTR_KPARAM_INFO
	.align		4
.L_23:
        /*0068*/ 	.byte	0x04, 0x17
        /*006a*/ 	.short	(.L_25 - .L_24)
.L_24:
        /*006c*/ 	.word	0x00000000
        /*0070*/ 	.short	0x0000
        /*0072*/ 	.short	0x0000
        /*0074*/ 	.byte	0x00, 0xf4, 0x21, 0x00


	//----- nvinfo : EIATTR_SPARSE_MMA_MASK
	.align		4
.L_25:
        /*0078*/ 	.byte	0x03, 0x50
        /*007a*/ 	.short	0x0000


	//----- nvinfo : EIATTR_MAXREG_COUNT
	.align		4
        /*007c*/ 	.byte	0x03, 0x1b
        /*007e*/ 	.short	0x00ff


	//----- nvinfo : EIATTR_EXIT_INSTR_OFFSETS
	.align		4
        /*0080*/ 	.byte	0x04, 0x1c
        /*0082*/ 	.short	(.L_27 - .L_26)


	//   ....[0]....
.L_26:
        /*0084*/ 	.word	0x00000320


	//   ....[1]....
        /*0088*/ 	.word	0x00000340


	//----- nvinfo : EIATTR_REQNTID
	.align		4
.L_27:
        /*008c*/ 	.byte	0x04, 0x10
        /*008e*/ 	.short	(.L_29 - .L_28)
.L_28:
        /*0090*/ 	.word	0x00000080
        /*0094*/ 	.word	0x00000001
        /*0098*/ 	.word	0x00000001


	//----- nvinfo : EIATTR_CBANK_PARAM_SIZE
	.align		4
.L_29:
        /*009c*/ 	.byte	0x03, 0x19
        /*009e*/ 	.short	0x0034


	//----- nvinfo : EIATTR_PARAM_CBANK
	.align		4
        /*00a0*/ 	.byte	0x04, 0x0a
        /*00a2*/ 	.short	(.L_31 - .L_30)
	.align		4
.L_30:
        /*00a4*/ 	.word	index@(.nv.constant0.triton_poi_fused_clone_0)
        /*00a8*/ 	.short	0x0210
        /*00aa*/ 	.short	0x0034


	//----- nvinfo : EIATTR_SW_WAR
	.align		4
.L_31:
        /*00ac*/ 	.byte	0x04, 0x36
        /*00ae*/ 	.short	(.L_33 - .L_32)
.L_32:
        /*00b0*/ 	.word	0x00000008
.L_33:


//--------------------- .nv.callgraph             --------------------------
	.section	.nv.callgraph,"",@"SHT_CUDA_CALLGRAPH"
	.align	4
	.sectionentsize	8
	.align		4
        /*0000*/ 	.word	0x00000000
	.align		4
        /*0004*/ 	.word	0xffffffff
	.align		4
        /*0008*/ 	.word	0x00000000
	.align		4
        /*000c*/ 	.word	0xfffffffe
	.align		4
        /*0010*/ 	.word	0x00000000
	.align		4
        /*0014*/ 	.word	0xfffffffd
	.align		4
        /*0018*/ 	.word	0x00000000
	.align		4
        /*001c*/ 	.word	0xfffffffc


//--------------------- .nv.constant4             --------------------------
	.section	.nv.constant4,"a",@progbits
	.align	8
	.align		8
.nv.constant4:
        /*0000*/ 	.dword	_$_str
	.align		8
        /*0008*/ 	.dword	_$_str_$_2


//--------------------- .text.triton_poi_fused_clone_0 --------------------------
	.section	.text.triton_poi_fused_clone_0,"ax",@progbits
	.align	128
        .global         triton_poi_fused_clone_0
        .type           triton_poi_fused_clone_0,@function
        .size           triton_poi_fused_clone_0,(.L_x_1 - triton_poi_fused_clone_0)
        .other          triton_poi_fused_clone_0,@"STO_CUDA_ENTRY STV_DEFAULT"
triton_poi_fused_clone_0:
.text.triton_poi_fused_clone_0:
[----:B------:R-:W0:Y:S01]  /*0000*/  LDC R1, c[0x0][0x28] ;  /* 0x00000a00ff017b82 */ /* 0x000e220000000800 */
[----:B------:R-:W1:Y:S07]  /*0010*/  S2R R0, SR_TID.X ;  /* 0x0000000000007919 */ /* 0x000e6e0000002100 */
[----:B------:R-:W2:Y:S01]  /*0020*/  LDC.64 R8, c[0x0][0x220] ;  /* 0x00008800ff087b82 */ /* 0x000ea20000000a00 */
[----:B------:R-:W-:Y:S01]  /*0030*/  HFMA2.MMA R14, -RZ, RZ, 0, 0 ;  /* 0x00000000ff0e7435 */ /* 0x000fe200000001ff */
[----:B------:R-:W-:Y:S01]  /*0040*/  ULDC.64 UR4, c[0x0][0x208] ;  /* 0x0000820000047ab9 */ /* 0x000fe20000000a00 */
[----:B------:R-:W3:Y:S05]  /*0050*/  S2R R3, SR_CTAID.X ;  /* 0x0000000000037919 */ /* 0x000eea0000002500 */
[----:B------:R-:W4:Y:S08]  /*0060*/  LDC.64 R4, c[0x0][0x210] ;  /* 0x00008400ff047b82 */ /* 0x000f300000000a00 */
[----:B------:R-:W5:Y:S08]  /*0070*/  LDC.64 R6, c[0x0][0x218] ;  /* 0x00008600ff067b82 */ /* 0x000f700000000a00 */
[----:B------:R-:W5:Y:S01]  /*0080*/  LDC.64 R10, c[0x0][0x228] ;  /* 0x00008a00ff0a7b82 */ /* 0x000f620000000a00 */
[----:B-1----:R-:W-:-:S07]  /*0090*/  LOP3.LUT R0, R0, 0x7f, RZ, 0xc0, !PT ;  /* 0x0000007f00007812 */ /* 0x002fce00078ec0ff */
[----:B------:R-:W1:Y:S01]  /*00a0*/  LDC.64 R12, c[0x0][0x230] ;  /* 0x00008c00ff0c7b82 */ /* 0x000e620000000a00 */
[----:B---3--:R-:W-:Y:S01]  /*00b0*/  SHF.R.S32.HI R2, RZ, 0x18, R3 ;  /* 0x00000018ff027819 */ /* 0x008fe20000011403 */
[----:B------:R-:W-:-:S03]  /*00c0*/  IMAD R0, R3, 0x80, R0 ;  /* 0x0000008003007824 */ /* 0x000fc600078e0200 */
[----:B------:R-:W-:Y:S02]  /*00d0*/  SGXT R3, R2, 0x1 ;  /* 0x000000010203781a */ /* 0x000fe40000000200 */
[----:B------:R-:W-:Y:S02]  /*00e0*/  ISETP.GE.AND P0, PT, R0, 0x100, PT ;  /* 0x000001000000780c */ /* 0x000fe40003f06270 */
[----:B------:R-:W-:-:S04]  /*00f0*/  LEA.HI R3, R3, R0, RZ, 0x4 ;  /* 0x0000000003037211 */ /* 0x000fc800078f20ff */
[----:B------:R-:W-:-:S04]  /*0100*/  SHF.R.S32.HI R3, RZ, 0x4, R3 ;  /* 0x00000004ff037819 */ /* 0x000fc80000011403 */
[----:B------:R-:W-:-:S04]  /*0110*/  LEA.HI R2, R3, R3, RZ, 0x2 ;  /* 0x0000000303027211 */ /* 0x000fc800078f10ff */
[----:B------:R-:W-:-:S05]  /*0120*/  LOP3.LUT R2, R2, 0xfffffffc, RZ, 0xc0, !PT ;  /* 0xfffffffc02027812 */ /* 0x000fca00078ec0ff */
[----:B------:R-:W-:-:S04]  /*0130*/  IMAD.IADD R15, R3, 0x1, -R2 ;  /* 0x00000001030f7824 */ /* 0x000fc800078e0a02 */
[----:B--2---:R-:W-:-:S05]  /*0140*/  IMAD.WIDE R8, R15, 0x4, R8 ;  /* 0x000000040f087825 */ /* 0x004fca00078e0208 */
[----:B------:R2:W3:Y:S01]  /*0150*/  @!P0 LDG.E.EL R14, desc[UR4][R8.64] ;  /* 0x00000004080e8981 */ /* 0x0004e2000c2e1900 */
[----:B------:R-:W-:Y:S01]  /*0160*/  CS2R R2, SRZ ;  /* 0x0000000000027805 */ /* 0x000fe2000001ff00 */
[----:B----4-:R-:W-:-:S04]  /*0170*/  IMAD.WIDE R4, R0, 0x4, R4 ;  /* 0x0000000400047825 */ /* 0x010fc800078e0204 */
[C---:B-----5:R-:W-:Y:S01]  /*0180*/  IMAD.WIDE R6, R15.reuse, 0x4, R6 ;  /* 0x000000040f067825 */ /* 0x060fe200078e0206 */
[----:B------:R4:W5:Y:S03]  /*0190*/  @!P0 LDG.E R2, desc[UR4][R4.64] ;  /* 0x0000000404028981 */ /* 0x000966000c1e1900 */
[C---:B0-2---:R-:W-:Y:S01]  /*01a0*/  IMAD.WIDE R8, R15.reuse, 0x4, R10 ;  /* 0x000000040f087825 */ /* 0x045fe200078e020a */
[----:B------:R0:W5:Y:S03]  /*01b0*/  @!P0 LDG.E.EL R3, desc[UR4][R6.64] ;  /* 0x0000000406038981 */ /* 0x000166000c2e1900 */
[----:B-1----:R-:W-:Y:S01]  /*01c0*/  IMAD.WIDE R10, R15, 0x4, R12 ;  /* 0x000000040f0a7825 */ /* 0x002fe200078e020c */
[----:B------:R-:W-:Y:S01]  /*01d0*/  CS2R R12, SRZ ;  /* 0x00000000000c7805 */ /* 0x000fe2000001ff00 */
[----:B----4-:R-:W1:Y:S05]  /*01e0*/  LDC.64 R4, c[0x0][0x238] ;  /* 0x00008e00ff047b82 */ /* 0x010e6a0000000a00 */
[----:B------:R-:W2:Y:S04]  /*01f0*/  @!P0 LDG.E.EL R12, desc[UR4][R8.64] ;  /* 0x00000004080c8981 */ /* 0x000ea8000c2e1900 */
[----:B------:R-:W2:Y:S01]  /*0200*/  @!P0 LDG.E.EL R13, desc[UR4][R10.64] ;  /* 0x000000040a0d8981 */ /* 0x000ea2000c2e1900 */
[----:B0-----:R-:W-:Y:S01]  /*0210*/  MOV R6, 0x3e800000 ;  /* 0x3e80000000067802 */ /* 0x001fe20000000f00 */
[----:B---3--:R-:W-:-:S04]  /*0220*/  FADD R14, R14, 9.9999997473787516356e-06 ;  /* 0x3727c5ac0e0e7421 */ /* 0x008fc80000000000 */
[----:B------:R-:W0:Y:S01]  /*0230*/  MUFU.SQRT R15, R14 ;  /* 0x0000000e000f7308 */ /* 0x000e220000002000 */
[----:B-----5:R-:W-:Y:S01]  /*0240*/  FADD R2, -R3, R2 ;  /* 0x0000000203027221 */ /* 0x020fe20000000100 */
[C---:B0-----:R-:W-:Y:S02]  /*0250*/  FSETP.GT.AND P1, PT, R15.reuse, 8.50705917302346158658e+37, PT ;  /* 0x7e8000000f00780b */ /* 0x041fe40003f24000 */
[----:B------:R-:W-:Y:S02]  /*0260*/  FSETP.GEU.AND P2, PT, R15, 1.175494350822287508e-38, PT ;  /* 0x008000000f00780b */ /* 0x000fe40003f4e000 */
[----:B------:R-:W-:-:S09]  /*0270*/  FSEL R6, R6, 1, P1 ;  /* 0x3f80000006067808 */ /* 0x000fd20000800000 */
[----:B------:R-:W-:Y:S02]  /*0280*/  @P1 FMUL R15, R15, 0.25 ;  /* 0x3e8000000f0f1820 */ /* 0x000fe40000400000 */
[----:B------:R-:W-:Y:S02]  /*0290*/  @!P2 FMUL R6, R6, 16777216 ;  /* 0x4b8000000606a820 */ /* 0x000fe40000400000 */
[----:B------:R-:W-:-:S06]  /*02a0*/  @!P2 FMUL R15, R15, 16777216 ;  /* 0x4b8000000f0fa820 */ /* 0x000fcc0000400000 */
[----:B------:R-:W0:Y:S02]  /*02b0*/  MUFU.RCP R15, R15 ;  /* 0x0000000f000f7308 */ /* 0x000e240000001000 */
[----:B0-----:R-:W-:-:S04]  /*02c0*/  FMUL R3, R15, R6 ;  /* 0x000000060f037220 */ /* 0x001fc80000400000 */
[----:B------:R-:W-:-:S04]  /*02d0*/  FMUL R2, R2, R3 ;  /* 0x0000000302027220 */ /* 0x000fc80000400000 */
[----:B--2---:R-:W-:Y:S01]  /*02e0*/  FFMA R12, R2, R12, R13 ;  /* 0x0000000c020c7223 */ /* 0x004fe2000000000d */
[----:B-1----:R-:W-:-:S04]  /*02f0*/  IMAD.WIDE R2, R0, 0x4, R4 ;  /* 0x0000000400027825 */ /* 0x002fc800078e0204 */
[----:B------:R-:W-:-:S04]  /*0300*/  FSETP.GEU.AND P1, PT, R12, RZ, PT ;  /* 0x000000ff0c00720b */ /* 0x000fc80003f2e000 */
[----:B------:R-:W-:Y:S01]  /*0310*/  FSEL R5, R12, RZ, P1 ;  /* 0x000000ff0c057208 */ /* 0x000fe20000800000 */
[----:B------:R-:W-:Y:S08]  /*0320*/  @P0 EXIT ;  /* 0x000000000000094d */ /* 0x000ff00003800000 */
[----:B------:R-:W-:Y:S01]  /*0330*/  STG.E desc[UR4][R2.64], R5 ;  /* 0x0000000502007986 */ /* 0x000fe2000c101904 */
[----:B------:R-:W-:Y:S05]  /*0340*/  EXIT ;  /* 0x000000000000794d */ /* 0x000fea0003800000 */
.L_x_0:
[----:B------:R-:W-:-:S00]  /*0350*/  BRA `(.L_x_0) ;  /* 0xfffffffc00fc7947 */ /* 0x000fc0000383ffff */
[----:B------:R-:W-:-:S00]  /*0360*/  NOP ;  /* 0x0000000000007918 */ /* 0x000fc00000000000 */
        /* <DEDUP_REMOVED lines=9> */
.L_x_1:


//--------------------- .nv.global.init           --------------------------
	.section	.nv.global.init,"aw",@progbits
.nv.global.init:
	.type		_$_str,@object
	.size		_$_str,(_$_str_$_2 - _$_str)
_$_str:
        /*0000*/ 	.byte	0x5f, 0x5f, 0x43, 0x55, 0x44, 0x41, 0x5f, 0x46, 0x54, 0x5a, 0x00
	.type		_$_str_$_2,@object
	.size		_$_str_$_2,(.L_1 - _$_str_$_2)
_$_str_$_2:
        /*000b*/ 	.byte	0x5f, 0x5f, 0x43, 0x55, 0x44, 0x41, 0x5f, 0x50, 0x52, 0x45, 0x43, 0x5f, 0x53, 0x51, 0x52, 0x54
        /*001b*/ 	.byte	0x00
.L_1:


//--------------------- .nv.constant0.triton_poi_fused_clone_0 --------------------------
	.section	.nv.constant0.triton_poi_fused_clone_0,"a",@progbits
	.sectionflags	@""
	.align	4
.nv.constant0.triton_poi_fused_clone_0:
	.zero		580
